	.headerflags	@"EF_CUDA_TEXMODE_UNIFIED EF_CUDA_64BIT_ADDRESS EF_CUDA_ACCELERATORS EF_CUDA_SM90 EF_CUDA_VIRTUAL_SM(EF_CUDA_SM90)"
	.elftype	@"ET_EXEC"


//--------------------- .nv.info                  --------------------------
	.section	.nv.info,"",@"SHT_CUDA_INFO"
	.align	4


	//----- nvinfo : EIATTR_REGCOUNT
	.align		4
        /*0000*/ 	.byte	0x04, 0x2f
        /*0002*/ 	.short	(.L_1 - .L_0)
	.align		4
.L_0:
        /*0004*/ 	.word	index@(triton_red_fused__to_copy_add_div_mul_pow_sum_10)
        /*0008*/ 	.word	0x00000020


	//----- nvinfo : EIATTR_MIN_STACK_SIZE
	.align		4
.L_1:
        /*000c*/ 	.byte	0x04, 0x12
        /*000e*/ 	.short	(.L_3 - .L_2)
	.align		4
.L_2:
        /*0010*/ 	.word	index@(triton_red_fused__to_copy_add_div_mul_pow_sum_10)
        /*0014*/ 	.word	0x00000000


	//----- nvinfo : EIATTR_FRAME_SIZE
	.align		4
.L_3:
        /*0018*/ 	.byte	0x04, 0x11
        /*001a*/ 	.short	(.L_5 - .L_4)
	.align		4
.L_4:
        /*001c*/ 	.word	index@(triton_red_fused__to_copy_add_div_mul_pow_sum_10)
        /*0020*/ 	.word	0x00000000


	//----- nvinfo : EIATTR_MIN_STACK_SIZE
	.align		4
.L_5:
        /*0024*/ 	.byte	0x04, 0x12
        /*0026*/ 	.short	(.L_7 - .L_6)
	.align		4
.L_6:
        /*0028*/ 	.word	index@(triton_red_fused__to_copy_add_div_mul_pow_sum_10)
        /*002c*/ 	.word	0x00000000
.L_7:


//--------------------- .nv.info.triton_red_fused__to_copy_add_div_mul_pow_sum_10 --------------------------
	.section	.nv.info.triton_red_fused__to_copy_add_div_mul_pow_sum_10,"",@"SHT_CUDA_INFO"
	.sectionflags	@""
	.align	4


	//----- nvinfo : EIATTR_CUDA_API_VERSION
	.align		4
        /*0000*/ 	.byte	0x04, 0x37
        /*0002*/ 	.short	(.L_9 - .L_8)
.L_8:
        /*0004*/ 	.word	0x0000007c


	//----- nvinfo : EIATTR_KPARAM_INFO
	.align		4
.L_9:
        /*0008*/ 	.byte	0x04, 0x17
        /*000a*/ 	.short	(.L_11 - .L_10)
.L_10:
        /*000c*/ 	.word	0x00000000
        /*0010*/ 	.short	0x0009
        /*0012*/ 	.short	0x0040
        /*0014*/ 	.byte	0x00, 0xf4, 0x21, 0x00


	//----- nvinfo : EIATTR_KPARAM_INFO
	.align		4
.L_11:
        /*0018*/ 	.byte	0x04, 0x17
        /*001a*/ 	.short	(.L_13 - .L_12)
.L_12:
        /*001c*/ 	.word	0x00000000
        /*0020*/ 	.short	0x0008
        /*0022*/ 	.short	0x003c
        /*0024*/ 	.byte	0x00, 0xf0, 0x11, 0x00


	//----- nvinfo : EIATTR_KPARAM_INFO
	.align		4
.L_13:
        /*0028*/ 	.byte	0x04, 0x17
        /*002a*/ 	.short	(.L_15 - .L_14)
.L_14:
        /*002c*/ 	.word	0x00000000
        /*0030*/ 	.short	0x0007
        /*0032*/ 	.short	0x0038
        /*0034*/ 	.byte	0x00, 0xf0, 0x11, 0x00


	//----- nvinfo : EIATTR_KPARAM_INFO
	.align		4
.L_15:
        /*0038*/ 	.byte	0x04, 0x17
        /*003a*/ 	.short	(.L_17 - .L_16)
.L_16:
        /*003c*/ 	.word	0x00000000
        /*0040*/ 	.short	0x0006
        /*0042*/ 	.short	0x0030
        /*0044*/ 	.byte	0x00, 0xf4, 0x21, 0x00


	//----- nvinfo : EIATTR_KPARAM_INFO
	.align		4
.L_17:
        /*0048*/ 	.byte	0x04, 0x17
        /*004a*/ 	.short	(.L_19 - .L_18)
.L_18:
        /*004c*/ 	.word	0x00000000
        /*0050*/ 	.short	0x0005
        /*0052*/ 	.short	0x0028
        /*0054*/ 	.byte	0x00, 0xf4, 0x21, 0x00


	//----- nvinfo : EIATTR_KPARAM_INFO
	.align		4
.L_19:
        /*0058*/ 	.byte	0x04, 0x17
        /*005a*/ 	.short	(.L_21 - .L_20)
.L_20:
        /*005c*/ 	.word	0x00000000
        /*0060*/ 	.short	0x0004
        /*0062*/ 	.short	0x0020
        /*0064*/ 	.byte	0x00, 0xf4, 0x21, 0x00


	//----- nvinfo : EIATTR_KPARAM_INFO
	.align		4
.L_21:
        /*0068*/ 	.byte	0x04, 0x17
        /*006a*/ 	.short	(.L_23 - .L_22)
.L_22:
        /*006c*/ 	.word	0x00000000
        /*0070*/ 	.short	0x0003
        /*0072*/ 	.short	0x0018
        /*0074*/ 	.byte	0x00, 0xf4, 0x21, 0x00


	//----- nvinfo : EIATTR_KPARAM_INFO
	.align		4
.L_23:
        /*0078*/ 	.byte	0x04, 0x17
        /*007a*/ 	.short	(.L_25 - .L_24)
.L_24:
        /*007c*/ 	.word	0x00000000
        /*0080*/ 	.short	0x0002
        /*0082*/ 	.short	0x0010
        /*0084*/ 	.byte	0x00, 0xf4, 0x21, 0x00


	//----- nvinfo : EIATTR_KPARAM_INFO
	.align		4
.L_25:
        /*0088*/ 	.byte	0x04, 0x17
        /*008a*/ 	.short	(.L_27 - .L_26)
.L_26:
        /*008c*/ 	.word	0x00000000
        /*0090*/ 	.short	0x0001
        /*0092*/ 	.short	0x0008
        /*0094*/ 	.byte	0x00, 0xf4, 0x21, 0x00


	//----- nvinfo : EIATTR_KPARAM_INFO
	.align		4
.L_27:
        /*0098*/ 	.byte	0x04, 0x17
        /*009a*/ 	.short	(.L_29 - .L_28)
.L_28:
        /*009c*/ 	.word	0x00000000
        /*00a0*/ 	.short	0x0000
        /*00a2*/ 	.short	0x0000
        /*00a4*/ 	.byte	0x00, 0xf4, 0x21, 0x00


	//----- nvinfo : EIATTR_SPARSE_MMA_MASK
	.align		4
.L_29:
        /*00a8*/ 	.byte	0x03, 0x50
        /*00aa*/ 	.short	0x0000


	//----- nvinfo : EIATTR_MAXREG_COUNT
	.align		4
        /*00ac*/ 	.byte	0x03, 0x1b
        /*00ae*/ 	.short	0x00ff


	//----- nvinfo : EIATTR_COOP_GROUP_MASK_REGIDS
	.align		4
        /*00b0*/ 	.byte	0x04, 0x29
        /*00b2*/ 	.short	(.L_31 - .L_30)


	//   ....[0]....
.L_30:
        /*00b4*/ 	.word	0xffffffff


	//   ....[1]....
        /*00b8*/ 	.word	0xffffffff


	//   ....[2]....
        /*00bc*/ 	.word	0xffffffff


	//   ....[3]....
        /*00c0*/ 	.word	0xffffffff


	//----- nvinfo : EIATTR_COOP_GROUP_INSTR_OFFSETS
	.align		4
.L_31:
        /*00c4*/ 	.byte	0x04, 0x28
        /*00c6*/ 	.short	(.L_33 - .L_32)


	//   ....[0]....
.L_32:
        /*00c8*/ 	.word	0x00000660


	//   ....[1]....
        /*00cc*/ 	.word	0x00000680


	//   ....[2]....
        /*00d0*/ 	.word	0x000006a0


	//   ....[3]....
        /*00d4*/ 	.word	0x000006c0


	//----- nvinfo : EIATTR_EXIT_INSTR_OFFSETS
	.align		4
.L_33:
        /*00d8*/ 	.byte	0x04, 0x1c
        /*00da*/ 	.short	(.L_35 - .L_34)


	//   ....[0]....
.L_34:
        /*00dc*/ 	.word	0x00000cb0


	//----- nvinfo : EIATTR_REQNTID
	.align		4
.L_35:
        /*00e0*/ 	.byte	0x04, 0x10
        /*00e2*/ 	.short	(.L_37 - .L_36)
.L_36:
        /*00e4*/ 	.word	0x00000040
        /*00e8*/ 	.word	0x00000001
        /*00ec*/ 	.word	0x00000001


	//----- nvinfo : EIATTR_CBANK_PARAM_SIZE
	.align		4
.L_37:
        /*00f0*/ 	.byte	0x03, 0x19
        /*00f2*/ 	.short	0x0048


	//----- nvinfo : EIATTR_PARAM_CBANK
	.align		4
        /*00f4*/ 	.byte	0x04, 0x0a
        /*00f6*/ 	.short	(.L_39 - .L_38)
	.align		4
.L_38:
        /*00f8*/ 	.word	index@(.nv.constant0.triton_red_fused__to_copy_add_div_mul_pow_sum_10)
        /*00fc*/ 	.short	0x0210
        /*00fe*/ 	.short	0x0048


	//----- nvinfo : EIATTR_SW_WAR
	.align		4
.L_39:
        /*0100*/ 	.byte	0x04, 0x36
        /*0102*/ 	.short	(.L_41 - .L_40)
.L_40:
        /*0104*/ 	.word	0x00000008
.L_41:


//--------------------- .nv.callgraph             --------------------------
	.section	.nv.callgraph,"",@"SHT_CUDA_CALLGRAPH"
	.align	4
	.sectionentsize	8
	.align		4
        /*0000*/ 	.word	0x00000000
	.align		4
        /*0004*/ 	.word	0xffffffff
	.align		4
        /*0008*/ 	.word	0x00000000
	.align		4
        /*000c*/ 	.word	0xfffffffe
	.align		4
        /*0010*/ 	.word	0x00000000
	.align		4
        /*0014*/ 	.word	0xfffffffd
	.align		4
        /*0018*/ 	.word	0x00000000
	.align		4
        /*001c*/ 	.word	0xfffffffc


//--------------------- .text.triton_red_fused__to_copy_add_div_mul_pow_sum_10 --------------------------
	.section	.text.triton_red_fused__to_copy_add_div_mul_pow_sum_10,"ax",@progbits
	.sectionflags	@"SHF_BARRIERS=1"
	.align	128
        .global         triton_red_fused__to_copy_add_div_mul_pow_sum_10
        .type           triton_red_fused__to_copy_add_div_mul_pow_sum_10,@function
        .size           triton_red_fused__to_copy_add_div_mul_pow_sum_10,(.L_x_3 - triton_red_fused__to_copy_add_div_mul_pow_sum_10)
        .other          triton_red_fused__to_copy_add_div_mul_pow_sum_10,@"STO_CUDA_ENTRY STV_DEFAULT"
triton_red_fused__to_copy_add_div_mul_pow_sum_10:
.text.triton_red_fused__to_copy_add_div_mul_pow_sum_10:
[----:B------:R-:W0:Y:S02]  /*0000*/  LDC R1, c[0x0][0x28] ;  /* 0x00000a00ff017b82 */ /* 0x000e240000000800 */
[----:B------:R-:W1:Y:S01]  /*0010*/  S2R R2, SR_TID.X ;  /* 0x0000000000027919 */ /* 0x000e620000002100 */
[----:B------:R-:W2:Y:S01]  /*0020*/  S2UR UR4, SR_CTAID.X ;  /* 0x00000000000479c3 */ /* 0x000ea20000002500 */
[----:B------:R-:W-:Y:S01]  /*0030*/  UMOV UR5, 0x400 ;  /* 0x0000040000057882 */ /* 0x000fe20000000000 */
[----:B------:R-:W-:Y:S01]  /*0040*/  ULDC UR7, c[0x0][0x248] ;  /* 0x0000920000077ab9 */ /* 0x000fe20000000800 */
[----:B------:R-:W-:Y:S01]  /*0050*/  HFMA2.MMA R23, -RZ, RZ, 0, 0 ;  /* 0x00000000ff177435 */ /* 0x000fe200000001ff */
[----:B------:R-:W-:Y:S01]  /*0060*/  MOV R5, 0xffffffc0 ;  /* 0xffffffc000057802 */ /* 0x000fe20000000f00 */
[----:B------:R-:W-:Y:S01]  /*0070*/  HFMA2.MMA R4, -RZ, RZ, 0, 0 ;  /* 0x00000000ff047435 */ /* 0x000fe200000001ff */
[----:B------:R-:W-:Y:S01]  /*0080*/  MOV R12, 0xffffffff ;  /* 0xffffffff000c7802 */ /* 0x000fe20000000f00 */
[----:B------:R-:W-:Y:S01]  /*0090*/  HFMA2.MMA R6, -RZ, RZ, 0, 0 ;  /* 0x00000000ff067435 */ /* 0x000fe200000001ff */
[----:B------:R-:W3:Y:S01]  /*00a0*/  S2UR UR6, SR_CgaCtaId ;  /* 0x00000000000679c3 */ /* 0x000ee20000008800 */
[----:B------:R-:W-:-:S07]  /*00b0*/  MOV R13, RZ ;  /* 0x000000ff000d7202 */ /* 0x000fce0000000f00 */
[----:B------:R-:W4:Y:S01]  /*00c0*/  LDC.64 R14, c[0x0][0x230] ;  /* 0x00008c00ff0e7b82 */ /* 0x000f220000000a00 */
[----:B--2---:R-:W-:Y:S01]  /*00d0*/  USHF.L.U32 UR4, UR4, 0x2, URZ ;  /* 0x0000000204047899 */ /* 0x004fe2000800063f */
[----:B-1----:R-:W-:Y:S01]  /*00e0*/  SHF.R.U32.HI R7, RZ, 0x4, R2 ;  /* 0x00000004ff077819 */ /* 0x002fe20000011602 */
[----:B---3--:R-:W-:Y:S01]  /*00f0*/  UPRMT UR5, UR6, 0x654, UR5 ;  /* 0x0000065406057896 */ /* 0x008fe20008000005 */
[C---:B------:R-:W-:Y:S02]  /*0100*/  LOP3.LUT R9, R2.reuse, 0x3f, RZ, 0xc0, !PT ;  /* 0x0000003f02097812 */ /* 0x040fe400078ec0ff */
[----:B------:R-:W-:Y:S02]  /*0110*/  SHF.L.U32 R2, R2, 0x2, RZ ;  /* 0x0000000202027819 */ /* 0x000fe400000006ff */
[----:B------:R-:W-:Y:S02]  /*0120*/  SGXT.U32 R7, R7, 0x2 ;  /* 0x000000020707781a */ /* 0x000fe40000000000 */
[----:B------:R-:W-:Y:S01]  /*0130*/  LOP3.LUT R2, R2, 0x3c, RZ, 0xc0, !PT ;  /* 0x0000003c02027812 */ /* 0x000fe200078ec0ff */
[----:B----4-:R-:W-:Y:S01]  /*0140*/  IMAD.WIDE.U32 R14, R9, 0x2, R14 ;  /* 0x00000002090e7825 */ /* 0x010fe200078e000e */
[----:B------:R-:W-:-:S02]  /*0150*/  LOP3.LUT R7, R7, UR4, RZ, 0xfc, !PT ;  /* 0x0000000407077c12 */ /* 0x000fc4000f8efcff */
[----:B------:R-:W-:Y:S02]  /*0160*/  LEA R20, R2, UR5, 0x2 ;  /* 0x0000000502147c11 */ /* 0x000fe4000f8e10ff */
[----:B------:R-:W-:Y:S02]  /*0170*/  MOV R0, R14 ;  /* 0x0000000e00007202 */ /* 0x000fe40000000f00 */
[C---:B------:R-:W-:Y:S02]  /*0180*/  ISETP.GE.AND P1, PT, R7.reuse, UR7, PT ;  /* 0x0000000707007c0c */ /* 0x040fe4000bf26270 */
[----:B------:R-:W-:Y:S02]  /*0190*/  LEA R2, R7, R2, 0xc ;  /* 0x0000000207027211 */ /* 0x000fe400078e60ff */
[----:B------:R-:W-:Y:S02]  /*01a0*/  MOV R3, R15 ;  /* 0x0000000f00037202 */ /* 0x000fe40000000f00 */
[----:B------:R-:W-:-:S02]  /*01b0*/  MOV R21, R15 ;  /* 0x0000000f00157202 */ /* 0x000fc40000000f00 */
[----:B------:R-:W-:Y:S01]  /*01c0*/  LEA R15, R9, UR5, 0x2 ;  /* 0x00000005090f7c11 */ /* 0x000fe2000f8e10ff */
[----:B------:R-:W-:-:S06]  /*01d0*/  ULDC.64 UR4, c[0x0][0x208] ;  /* 0x0000820000047ab9 */ /* 0x000fcc0000000a00 */
.L_x_0:
[----:B------:R-:W1:Y:S01]  /*01e0*/  LDC.64 R24, c[0x0][0x220] ;  /* 0x00008800ff187b82 */ /* 0x000e620000000a00 */
[----:B------:R-:W-:Y:S02]  /*01f0*/  IADD3 R5, P0, R5, 0x40, RZ ;  /* 0x0000004005057810 */ /* 0x000fe40007f1e0ff */
[----:B------:R-:W-:Y:S02]  /*0200*/  CS2R R10, SRZ ;  /* 0x00000000000a7805 */ /* 0x000fe4000001ff00 */
[----:B------:R-:W-:Y:S02]  /*0210*/  CS2R R8, SRZ ;  /* 0x0000000000087805 */ /* 0x000fe4000001ff00 */
[----:B------:R-:W-:Y:S01]  /*0220*/  LOP3.LUT R29, R2, R5, RZ, 0xfc, !PT ;  /* 0x00000005021d7212 */ /* 0x000fe200078efcff */
[----:B------:R-:W2:Y:S01]  /*0230*/  LDC.64 R18, c[0x0][0x228] ;  /* 0x00008a00ff127b82 */ /* 0x000ea20000000a00 */
[----:B------:R-:W-:-:S07]  /*0240*/  CS2R R16, SRZ ;  /* 0x0000000000107805 */ /* 0x000fce000001ff00 */
[----:B------:R-:W3:Y:S01]  /*0250*/  LDC.64 R26, c[0x0][0x218] ;  /* 0x00008600ff1a7b82 */ /* 0x000ee20000000a00 */
[----:B-1----:R-:W-:-:S05]  /*0260*/  IMAD.WIDE R24, R29, 0x2, R24 ;  /* 0x000000021d187825 */ /* 0x002fca00078e0218 */
[----:B------:R2:W4:Y:S02]  /*0270*/  @!P1 LDG.E.EL.64 R10, desc[UR4][R24.64] ;  /* 0x00000004180a9981 */ /* 0x000524000c2e1b00 */
[C---:B--2---:R-:W-:Y:S02]  /*0280*/  IMAD.WIDE R24, R29.reuse, 0x2, R18 ;  /* 0x000000021d187825 */ /* 0x044fe400078e0212 */
[----:B------:R-:W1:Y:S02]  /*0290*/  LDC.64 R18, c[0x0][0x238] ;  /* 0x00008e00ff127b82 */ /* 0x000e640000000a00 */
[----:B---3--:R-:W-:Y:S01]  /*02a0*/  IMAD.WIDE R26, R29, 0x2, R26 ;  /* 0x000000021d1a7825 */ /* 0x008fe200078e021a */
[----:B------:R2:W3:Y:S04]  /*02b0*/  @!P1 LDG.E.EL.64 R16, desc[UR4][R24.64] ;  /* 0x0000000418109981 */ /* 0x0004e8000c2e1b00 */
[----:B------:R-:W5:Y:S01]  /*02c0*/  @!P1 LDG.E.EL.64 R8, desc[UR4][R26.64] ;  /* 0x000000041a089981 */ /* 0x000f62000c2e1b00 */
[----:B--2---:R-:W-:-:S02]  /*02d0*/  MOV R24, R14 ;  /* 0x0000000e00187202 */ /* 0x004fc40000000f00 */
[----:B------:R-:W-:-:S05]  /*02e0*/  MOV R25, R21 ;  /* 0x0000001500197202 */ /* 0x000fca0000000f00 */
[----:B------:R-:W2:Y:S01]  /*02f0*/  LDG.E.EL.U16 R22, desc[UR4][R24.64] ;  /* 0x0000000418167981 */ /* 0x000ea2000c2e1500 */
[----:B-1----:R-:W-:Y:S01]  /*0300*/  IMAD.WIDE R28, R29, 0x2, R18 ;  /* 0x000000021d1c7825 */ /* 0x002fe200078e0212 */
[----:B------:R-:W-:-:S06]  /*0310*/  CS2R R18, SRZ ;  /* 0x0000000000127805 */ /* 0x000fcc000001ff00 */
[----:B------:R4:W3:Y:S01]  /*0320*/  @!P1 LDG.E.EL.64 R18, desc[UR4][R28.64] ;  /* 0x000000041c129981 */ /* 0x0008e2000c2e1b00 */
[----:B------:R-:W-:Y:S01]  /*0330*/  IADD3.X R12, RZ, R12, RZ, P0, !PT ;  /* 0x0000000cff0c7210 */ /* 0x000fe200007fe4ff */
[----:B------:R-:W-:Y:S01]  /*0340*/  BAR.SYNC.DEFER_BLOCKING 0x0 ;  /* 0x0000000000007b1d */ /* 0x000fe20000010000 */
[----:B------:R-:W-:-:S04]  /*0350*/  ISETP.GE.U32.AND P0, PT, R5, 0xfc0, PT ;  /* 0x00000fc00500780c */ /* 0x000fc80003f06070 */
[----:B------:R-:W-:Y:S02]  /*0360*/  ISETP.GE.U32.AND.EX P0, PT, R12, RZ, PT, P0 ;  /* 0x000000ff0c00720c */ /* 0x000fe40003f06100 */
[----:B------:R-:W-:-:S04]  /*0370*/  IADD3 R14, P2, R14, 0x80, RZ ;  /* 0x000000800e0e7810 */ /* 0x000fc80007f5e0ff */
[----:B------:R-:W-:Y:S01]  /*0380*/  IADD3.X R21, RZ, R21, RZ, P2, !PT ;  /* 0x00000015ff157210 */ /* 0x000fe200017fe4ff */
[----:B----4-:R-:W-:Y:S02]  /*0390*/  HADD2.F32 R29, -RZ, R11.H1_H1 ;  /* 0x3000000bff1d7230 */ /* 0x010fe40000004100 */
[----:B--2---:R-:W-:-:S05]  /*03a0*/  HADD2.F32 R28, -RZ, R22.H0_H0 ;  /* 0x20000016ff1c7230 */ /* 0x004fca0000004100 */
[----:B------:R-:W-:Y:S01]  /*03b0*/  STS [R15], R28 ;  /* 0x0000001c0f007388 */ /* 0x000fe20000000800 */
[----:B-----5:R-:W-:Y:S02]  /*03c0*/  HADD2.F32 R27, -RZ, R9.H0_H0 ;  /* 0x20000009ff1b7230 */ /* 0x020fe40000004100 */
[----:B------:R-:W-:Y:S02]  /*03d0*/  HADD2.F32 R26, -RZ, R9.H1_H1 ;  /* 0x30000009ff1a7230 */ /* 0x000fe40000004100 */
[----:B------:R-:W-:Y:S02]  /*03e0*/  HADD2.F32 R9, -RZ, R11.H0_H0 ;  /* 0x2000000bff097230 */ /* 0x000fe40000004100 */
[----:B------:R-:W-:Y:S02]  /*03f0*/  HADD2.F32 R24, -RZ, R8.H1_H1 ;  /* 0x30000008ff187230 */ /* 0x000fe40000004100 */
[----:B------:R-:W-:Y:S02]  /*0400*/  HADD2.F32 R11, -RZ, R10.H1_H1 ;  /* 0x3000000aff0b7230 */ /* 0x000fe40000004100 */
[----:B------:R-:W-:Y:S01]  /*0410*/  FADD R9, R27, R9 ;  /* 0x000000091b097221 */ /* 0x000fe20000000000 */
[----:B------:R-:W-:-:S02]  /*0420*/  HADD2.F32 R8, -RZ, R8.H0_H0 ;  /* 0x20000008ff087230 */ /* 0x000fc40000004100 */
[----:B------:R-:W-:Y:S01]  /*0430*/  FADD R24, R24, R11 ;  /* 0x0000000b18187221 */ /* 0x000fe20000000000 */
[----:B------:R-:W-:Y:S02]  /*0440*/  HADD2.F32 R11, -RZ, R10.H0_H0 ;  /* 0x2000000aff0b7230 */ /* 0x000fe40000004100 */
[----:B---3--:R-:W-:-:S03]  /*0450*/  HADD2.F32 R10, -RZ, R17.H0_H0 ;  /* 0x20000011ff0a7230 */ /* 0x008fc60000004100 */
[----:B------:R-:W-:Y:S02]  /*0460*/  FADD R22, R8, R11 ;  /* 0x0000000b08167221 */ /* 0x000fe40000000000 */
[----:B------:R-:W-:Y:S01]  /*0470*/  FADD R25, R10, R9 ;  /* 0x000000090a197221 */ /* 0x000fe20000000000 */
[----:B------:R-:W-:Y:S06]  /*0480*/  BAR.SYNC.DEFER_BLOCKING 0x0 ;  /* 0x0000000000007b1d */ /* 0x000fec0000010000 */
[----:B------:R-:W1:Y:S01]  /*0490*/  LDS.128 R8, [R20] ;  /* 0x0000000014087984 */ /* 0x000e620000000c00 */
[----:B------:R-:W-:-:S02]  /*04a0*/  HADD2.F32 R17, -RZ, R17.H1_H1 ;  /* 0x30000011ff117230 */ /* 0x000fc40000004100 */
[----:B------:R-:W-:-:S04]  /*04b0*/  FADD R26, R26, R29 ;  /* 0x0000001d1a1a7221 */ /* 0x000fc80000000000 */
[----:B------:R-:W-:Y:S01]  /*04c0*/  FADD R26, R17, R26 ;  /* 0x0000001a111a7221 */ /* 0x000fe20000000000 */
[----:B------:R-:W-:Y:S02]  /*04d0*/  HADD2.F32 R17, -RZ, R16.H1_H1 ;  /* 0x30000010ff117230 */ /* 0x000fe40000004100 */
[----:B------:R-:W-:-:S03]  /*04e0*/  HADD2.F32 R27, -RZ, R16.H0_H0 ;  /* 0x20000010ff1b7230 */ /* 0x000fc60000004100 */
[----:B------:R-:W-:Y:S02]  /*04f0*/  FADD R24, R17, R24 ;  /* 0x0000001811187221 */ /* 0x000fe40000000000 */
[----:B------:R-:W-:Y:S01]  /*0500*/  FADD R17, R27, R22 ;  /* 0x000000161b117221 */ /* 0x000fe20000000000 */
[----:B-1----:R-:W-:Y:S01]  /*0510*/  FMUL R25, R25, R10 ;  /* 0x0000000a19197220 */ /* 0x002fe20000400000 */
[----:B------:R-:W-:Y:S01]  /*0520*/  FMUL R24, R24, R9 ;  /* 0x0000000918187220 */ /* 0x000fe20000400000 */
[----:B------:R-:W-:Y:S02]  /*0530*/  HADD2.F32 R9, -RZ, R19.H1_H1 ;  /* 0x30000013ff097230 */ /* 0x000fe40000004100 */
[----:B------:R-:W-:Y:S02]  /*0540*/  HADD2.F32 R10, -RZ, R19.H0_H0 ;  /* 0x20000013ff0a7230 */ /* 0x000fe40000004100 */
[----:B------:R-:W-:Y:S02]  /*0550*/  HADD2.F32 R19, -RZ, R18.H1_H1 ;  /* 0x30000012ff137230 */ /* 0x000fe40000004100 */
[----:B------:R-:W-:Y:S01]  /*0560*/  FMUL R11, R26, R11 ;  /* 0x0000000b1a0b7220 */ /* 0x000fe20000400000 */
[----:B------:R-:W-:-:S02]  /*0570*/  HADD2.F32 R18, -RZ, R18.H0_H0 ;  /* 0x20000012ff127230 */ /* 0x000fc40000004100 */
[----:B------:R-:W-:Y:S01]  /*0580*/  FMUL R8, R17, R8 ;  /* 0x0000000811087220 */ /* 0x000fe20000400000 */
[----:B------:R-:W-:Y:S01]  /*0590*/  @!P1 FFMA R13, R10, R25, R13 ;  /* 0x000000190a0d9223 */ /* 0x000fe2000000000d */
[----:B------:R-:W-:Y:S01]  /*05a0*/  @!P1 FFMA R6, R9, R11, R6 ;  /* 0x0000000b09069223 */ /* 0x000fe20000000006 */
[----:B------:R-:W-:Y:S01]  /*05b0*/  @!P1 FFMA R4, R19, R24, R4 ;  /* 0x0000001813049223 */ /* 0x000fe20000000004 */
[----:B------:R-:W-:Y:S01]  /*05c0*/  @!P1 FFMA R23, R18, R8, R23 ;  /* 0x0000000812179223 */ /* 0x000fe20000000017 */
[----:B------:R-:W-:Y:S06]  /*05d0*/  @!P0 BRA `(.L_x_0) ;  /* 0xfffffffc00008947 */ /* 0x000fec000383ffff */
[----:B------:R-:W1:Y:S01]  /*05e0*/  LDC.64 R10, c[0x0][0x240] ;  /* 0x00009000ff0a7b82 */ /* 0x000e620000000a00 */
[----:B------:R-:W-:Y:S01]  /*05f0*/  MOV R8, RZ ;  /* 0x000000ff00087202 */ /* 0x000fe20000000f00 */
[----:B-1----:R-:W-:-:S05]  /*0600*/  IMAD.WIDE R10, R7, 0x4, R10 ;  /* 0x00000004070a7825 */ /* 0x002fca00078e020a */
[----:B------:R-:W2:Y:S01]  /*0610*/  @!P1 LDG.E.EL R8, desc[UR4][R10.64] ;  /* 0x000000040a089981 */ /* 0x000ea2000c2e1900 */
[----:B------:R-:W-:Y:S01]  /*0620*/  FADD R4, R23, R4 ;  /* 0x0000000417047221 */ /* 0x000fe20000000000 */
[----:B------:R-:W-:-:S03]  /*0630*/  MOV R21, 0xffffffff ;  /* 0xffffffff00157802 */ /* 0x000fc60000000f00 */
[----:B------:R-:W-:-:S04]  /*0640*/  FADD R13, R13, R4 ;  /* 0x000000040d0d7221 */ /* 0x000fc80000000000 */
[----:B------:R-:W-:-:S05]  /*0650*/  FADD R13, R6, R13 ;  /* 0x0000000d060d7221 */ /* 0x000fca0000000000 */
[----:B------:R-:W1:Y:S02]  /*0660*/  SHFL.BFLY PT, R4, R13, 0x8, 0x1f ;  /* 0x0d001f000d047f89 */ /* 0x000e6400000e0000 */
[----:B-1----:R-:W-:-:S05]  /*0670*/  FADD R4, R13, R4 ;  /* 0x000000040d047221 */ /* 0x002fca0000000000 */
[----:B------:R-:W1:Y:S02]  /*0680*/  SHFL.BFLY PT, R5, R4, 0x4, 0x1f ;  /* 0x0c801f0004057f89 */ /* 0x000e6400000e0000 */
[----:B-1----:R-:W-:-:S05]  /*0690*/  FADD R5, R4, R5 ;  /* 0x0000000504057221 */ /* 0x002fca0000000000 */
[----:B------:R-:W1:Y:S02]  /*06a0*/  SHFL.BFLY PT, R6, R5, 0x2, 0x1f ;  /* 0x0c401f0005067f89 */ /* 0x000e6400000e0000 */
[----:B-1----:R-:W-:-:S05]  /*06b0*/  FADD R6, R5, R6 ;  /* 0x0000000605067221 */ /* 0x002fca0000000000 */
[----:B------:R-:W1:Y:S02]  /*06c0*/  SHFL.BFLY PT, R7, R6, 0x1, 0x1f ;  /* 0x0c201f0006077f89 */ /* 0x000e6400000e0000 */
[----:B-1----:R-:W-:-:S04]  /*06d0*/  FADD R7, R6, R7 ;  /* 0x0000000706077221 */ /* 0x002fc80000000000 */
[----:B------:R-:W-:Y:S01]  /*06e0*/  FMUL R7, R7, -0.5 ;  /* 0xbf00000007077820 */ /* 0x000fe20000400000 */
[----:B--2---:R-:W-:-:S04]  /*06f0*/  FMUL R9, R8, R8 ;  /* 0x0000000808097220 */ /* 0x004fc80000400000 */
[----:B------:R-:W-:Y:S01]  /*0700*/  FMUL R10, R9, R8 ;  /* 0x00000008090a7220 */ /* 0x000fe20000400000 */
[----:B------:R-:W-:-:S03]  /*0710*/  MOV R9, 0xffffffc0 ;  /* 0xffffffc000097802 */ /* 0x000fc60000000f00 */
[----:B------:R-:W-:-:S04]  /*0720*/  FMUL R7, R7, R10 ;  /* 0x0000000a07077220 */ /* 0x000fc80000400000 */
[----:B------:R-:W-:-:S07]  /*0730*/  FMUL R14, R7, 0.000244140625 ;  /* 0x39800000070e7820 */ /* 0x000fce0000400000 */
.L_x_1:
[----:B------:R-:W1:Y:S01]  /*0740*/  LDC.64 R24, c[0x0][0x220] ;  /* 0x00008800ff187b82 */ /* 0x000e620000000a00 */
[----:B------:R-:W-:Y:S02]  /*0750*/  IADD3 R9, P0, R9, 0x40, RZ ;  /* 0x0000004009097810 */ /* 0x000fe40007f1e0ff */
[----:B------:R-:W-:Y:S02]  /*0760*/  CS2R R12, SRZ ;  /* 0x00000000000c7805 */ /* 0x000fe4000001ff00 */
[----:B------:R-:W-:Y:S02]  /*0770*/  CS2R R10, SRZ ;  /* 0x00000000000a7805 */ /* 0x000fe4000001ff00 */
[----:B0-----:R-:W-:Y:S01]  /*0780*/  LOP3.LUT R7, R2, R9, RZ, 0xfc, !PT ;  /* 0x0000000902077212 */ /* 0x001fe200078efcff */
[----:B------:R-:W0:Y:S08]  /*0790*/  LDC.64 R28, c[0x0][0x218] ;  /* 0x00008600ff1c7b82 */ /* 0x000e300000000a00 */
[----:B------:R-:W2:Y:S01]  /*07a0*/  LDC.64 R26, c[0x0][0x228] ;  /* 0x00008a00ff1a7b82 */ /* 0x000ea20000000a00 */
[----:B-1----:R-:W-:-:S07]  /*07b0*/  IMAD.WIDE R24, R7, 0x2, R24 ;  /* 0x0000000207187825 */ /* 0x002fce00078e0218 */
[----:B------:R-:W1:Y:S01]  /*07c0*/  LDC.64 R4, c[0x0][0x238] ;  /* 0x00008e00ff047b82 */ /* 0x000e620000000a00 */
[----:B------:R3:W4:Y:S01]  /*07d0*/  @!P1 LDG.E.EF.64 R12, desc[UR4][R24.64] ;  /* 0x00000004180c9981 */ /* 0x000722000c0e1b00 */
[----:B0-----:R-:W-:Y:S01]  /*07e0*/  IMAD.WIDE R28, R7, 0x2, R28 ;  /* 0x00000002071c7825 */ /* 0x001fe200078e021c */
[----:B------:R-:W-:-:S05]  /*07f0*/  CS2R R16, SRZ ;  /* 0x0000000000107805 */ /* 0x000fca000001ff00 */
[----:B------:R-:W0:Y:S01]  /*0800*/  LDC.64 R22, c[0x0][0x210] ;  /* 0x00008400ff167b82 */ /* 0x000e220000000a00 */
[----:B------:R-:W5:Y:S01]  /*0810*/  @!P1 LDG.E.EF.64 R10, desc[UR4][R28.64] ;  /* 0x000000041c0a9981 */ /* 0x000f62000c0e1b00 */
[----:B---3--:R-:W-:Y:S02]  /*0820*/  MOV R24, R0 ;  /* 0x0000000000187202 */ /* 0x008fe40000000f00 */
[----:B------:R-:W-:-:S05]  /*0830*/  MOV R25, R3 ;  /* 0x0000000300197202 */ /* 0x000fca0000000f00 */
[----:B------:R3:W4:Y:S01]  /*0840*/  LDG.E.EL.U16 R6, desc[UR4][R24.64] ;  /* 0x0000000418067981 */ /* 0x000722000c2e1500 */
[----:B--2---:R-:W-:-:S05]  /*0850*/  IMAD.WIDE R26, R7, 0x2, R26 ;  /* 0x00000002071a7825 */ /* 0x004fca00078e021a */
[----:B------:R2:W2:Y:S01]  /*0860*/  @!P1 LDG.E.EF.64 R16, desc[UR4][R26.64] ;  /* 0x000000041a109981 */ /* 0x0004a2000c0e1b00 */
[----:B------:R-:W-:Y:S01]  /*0870*/  CS2R R18, SRZ ;  /* 0x0000000000127805 */ /* 0x000fe2000001ff00 */
[----:B-1----:R-:W-:-:S05]  /*0880*/  IMAD.WIDE R4, R7, 0x2, R4 ;  /* 0x0000000207047825 */ /* 0x002fca00078e0204 */
[----:B------:R1:W2:Y:S01]  /*0890*/  @!P1 LDG.E.EF.64 R18, desc[UR4][R4.64] ;  /* 0x0000000404129981 */ /* 0x0002a2000c0e1b00 */
[----:B---3--:R-:W-:Y:S01]  /*08a0*/  CS2R R24, SRZ ;  /* 0x0000000000187805 */ /* 0x008fe2000001ff00 */
[----:B0-----:R-:W-:-:S05]  /*08b0*/  IMAD.WIDE R22, R7, 0x2, R22 ;  /* 0x0000000207167825 */ /* 0x001fca00078e0216 */
[----:B------:R-:W3:Y:S01]  /*08c0*/  @!P1 LDG.E.EF.64 R24, desc[UR4][R22.64] ;  /* 0x0000000416189981 */ /* 0x000ee2000c0e1b00 */
[----:B------:R-:W-:Y:S01]  /*08d0*/  IADD3.X R21, RZ, R21, RZ, P0, !PT ;  /* 0x00000015ff157210 */ /* 0x000fe200007fe4ff */
[----:B------:R-:W-:Y:S01]  /*08e0*/  BAR.SYNC.DEFER_BLOCKING 0x0 ;  /* 0x0000000000007b1d */ /* 0x000fe20000010000 */
[----:B------:R-:W-:-:S04]  /*08f0*/  ISETP.GE.U32.AND P0, PT, R9, 0xfc0, PT ;  /* 0x00000fc00900780c */ /* 0x000fc80003f06070 */
[----:B------:R-:W-:Y:S02]  /*0900*/  ISETP.GE.U32.AND.EX P0, PT, R21, RZ, PT, P0 ;  /* 0x000000ff1500720c */ /* 0x000fe40003f06100 */
[----:B------:R-:W-:-:S04]  /*0910*/  IADD3 R0, P2, R0, 0x80, RZ ;  /* 0x0000008000007810 */ /* 0x000fc80007f5e0ff */
[----:B------:R-:W-:Y:S01]  /*0920*/  IADD3.X R3, RZ, R3, RZ, P2, !PT ;  /* 0x00000003ff037210 */ /* 0x000fe200017fe4ff */
[----:B----4-:R-:W-:-:S05]  /*0930*/  HADD2.F32 R29, -RZ, R6.H0_H0 ;  /* 0x20000006ff1d7230 */ /* 0x010fca0000004100 */
[----:B------:R-:W-:Y:S01]  /*0940*/  STS [R15], R29 ;  /* 0x0000001d0f007388 */ /* 0x000fe20000000800 */
[----:B-----5:R-:W-:Y:S02]  /*0950*/  HADD2.F32 R7, -RZ, R10.H1_H1 ;  /* 0x3000000aff077230 */ /* 0x020fe40000004100 */
[----:B--2---:R-:W-:-:S05]  /*0960*/  HADD2.F32 R26, -RZ, R12.H1_H1 ;  /* 0x3000000cff1a7230 */ /* 0x004fca0000004100 */
[----:B------:R-:W-:Y:S01]  /*0970*/  FADD R26, R7, R26 ;  /* 0x0000001a071a7221 */ /* 0x000fe20000000000 */
[----:B------:R-:W-:Y:S01]  /*0980*/  BAR.SYNC.DEFER_BLOCKING 0x0 ;  /* 0x0000000000007b1d */ /* 0x000fe20000010000 */
[----:B------:R-:W-:Y:S02]  /*0990*/  HADD2.F32 R10, -RZ, R10.H0_H0 ;  /* 0x2000000aff0a7230 */ /* 0x000fe40000004100 */
[----:B------:R-:W-:-:S03]  /*09a0*/  HADD2.F32 R27, -RZ, R12.H0_H0 ;  /* 0x2000000cff1b7230 */ /* 0x000fc60000004100 */
[----:B-1----:R-:W0:Y:S02]  /*09b0*/  LDS.128 R4, [R20] ;  /* 0x0000000014047984 */ /* 0x002e240000000c00 */
[----:B------:R-:W-:Y:S01]  /*09c0*/  FADD R10, R10, R27 ;  /* 0x0000001b0a0a7221 */ /* 0x000fe20000000000 */
[----:B------:R-:W-:Y:S02]  /*09d0*/  HADD2.F32 R27, -RZ, R16.H1_H1 ;  /* 0x30000010ff1b7230 */ /* 0x000fe40000004100 */
[----:B------:R-:W-:Y:S02]  /*09e0*/  HADD2.F32 R28, -RZ, R13.H1_H1 ;  /* 0x3000000dff1c7230 */ /* 0x000fe40000004100 */
[----:B------:R-:W-:Y:S02]  /*09f0*/  HADD2.F32 R12, -RZ, R11.H0_H0 ;  /* 0x2000000bff0c7230 */ /* 0x000fe40000004100 */
[----:B------:R-:W-:Y:S02]  /*0a00*/  HADD2.F32 R13, -RZ, R13.H0_H0 ;  /* 0x2000000dff0d7230 */ /* 0x000fe40000004100 */
[----:B------:R-:W-:Y:S01]  /*0a10*/  FADD R26, R27, R26 ;  /* 0x0000001a1b1a7221 */ /* 0x000fe20000000000 */
[----:B------:R-:W-:-:S02]  /*0a20*/  HADD2.F32 R11, -RZ, R11.H1_H1 ;  /* 0x3000000bff0b7230 */ /* 0x000fc40000004100 */
[----:B------:R-:W-:Y:S01]  /*0a30*/  FADD R27, R12, R13 ;  /* 0x0000000d0c1b7221 */ /* 0x000fe20000000000 */
[----:B------:R-:W-:Y:S02]  /*0a40*/  HADD2.F32 R13, -RZ, R16.H0_H0 ;  /* 0x20000010ff0d7230 */ /* 0x000fe40000004100 */
[----:B------:R-:W-:Y:S02]  /*0a50*/  HADD2.F32 R16, -RZ, R17.H0_H0 ;  /* 0x20000011ff107230 */ /* 0x000fe40000004100 */
[----:B------:R-:W-:Y:S01]  /*0a60*/  FADD R11, R11, R28 ;  /* 0x0000001c0b0b7221 */ /* 0x000fe20000000000 */
[----:B------:R-:W-:Y:S02]  /*0a70*/  HADD2.F32 R12, -RZ, R17.H1_H1 ;  /* 0x30000011ff0c7230 */ /* 0x000fe40000004100 */
[----:B------:R-:W-:Y:S01]  /*0a80*/  FADD R17, R13, R10 ;  /* 0x0000000a0d117221 */ /* 0x000fe20000000000 */
[----:B------:R-:W-:Y:S01]  /*0a90*/  FADD R13, R16, R27 ;  /* 0x0000001b100d7221 */ /* 0x000fe20000000000 */
[----:B------:R-:W-:-:S02]  /*0aa0*/  HADD2.F32 R10, -RZ, R19.H0_H0 ;  /* 0x20000013ff0a7230 */ /* 0x000fc40000004100 */
[----:B------:R-:W-:Y:S01]  /*0ab0*/  FADD R12, R12, R11 ;  /* 0x0000000b0c0c7221 */ /* 0x000fe20000000000 */
[----:B------:R-:W-:Y:S02]  /*0ac0*/  HADD2.F32 R19, -RZ, R19.H1_H1 ;  /* 0x30000013ff137230 */ /* 0x000fe40000004100 */
[----:B------:R-:W-:-:S03]  /*0ad0*/  FADD R10, R10, R10 ;  /* 0x0000000a0a0a7221 */ /* 0x000fc60000000000 */
[----:B------:R-:W-:Y:S01]  /*0ae0*/  FADD R19, R19, R19 ;  /* 0x0000001313137221 */ /* 0x000fe20000000000 */
[----:B0-----:R-:W-:Y:S01]  /*0af0*/  FMUL R11, R17, R4 ;  /* 0x00000004110b7220 */ /* 0x001fe20000400000 */
[----:B------:R-:W-:Y:S01]  /*0b00*/  FMUL R13, R6, R13 ;  /* 0x0000000d060d7220 */ /* 0x000fe20000400000 */
[----:B------:R-:W-:Y:S02]  /*0b10*/  HADD2.F32 R4, -RZ, R18.H0_H0 ;  /* 0x20000012ff047230 */ /* 0x000fe40000004100 */
[----:B------:R-:W-:Y:S01]  /*0b20*/  FMUL R5, R26, R5 ;  /* 0x000000051a057220 */ /* 0x000fe20000400000 */
[----:B------:R-:W-:Y:S02]  /*0b30*/  HADD2.F32 R18, -RZ, R18.H1_H1 ;  /* 0x30000012ff127230 */ /* 0x000fe40000004100 */
[----:B------:R-:W-:Y:S01]  /*0b40*/  FMUL R13, R13, R8 ;  /* 0x000000080d0d7220 */ /* 0x000fe20000400000 */
[----:B------:R-:W-:Y:S01]  /*0b50*/  FMUL R7, R7, R12 ;  /* 0x0000000c07077220 */ /* 0x000fe20000400000 */
[----:B------:R-:W-:Y:S01]  /*0b60*/  FADD R6, R4, R4 ;  /* 0x0000000404067221 */ /* 0x000fe20000000000 */
[-C--:B------:R-:W-:Y:S01]  /*0b70*/  FMUL R5, R5, R8.reuse ;  /* 0x0000000805057220 */ /* 0x080fe20000400000 */
[----:B------:R-:W-:Y:S01]  /*0b80*/  FADD R4, R18, R18 ;  /* 0x0000001212047221 */ /* 0x000fe20000000000 */
[----:B------:R-:W-:Y:S01]  /*0b90*/  FMUL R11, R11, R8 ;  /* 0x000000080b0b7220 */ /* 0x000fe20000400000 */
[C---:B------:R-:W-:Y:S01]  /*0ba0*/  FFMA R12, R14.reuse, R10, R13 ;  /* 0x0000000a0e0c7223 */ /* 0x040fe2000000000d */
[----:B------:R-:W-:Y:S01]  /*0bb0*/  FMUL R13, R7, R8 ;  /* 0x00000008070d7220 */ /* 0x000fe20000400000 */
[C---:B------:R-:W-:Y:S01]  /*0bc0*/  FFMA R4, R14.reuse, R4, R5 ;  /* 0x000000040e047223 */ /* 0x040fe20000000005 */
[----:B------:R-:W-:Y:S01]  /*0bd0*/  FFMA R11, R14, R6, R11 ;  /* 0x000000060e0b7223 */ /* 0x000fe2000000000b */
[----:B---3--:R-:W-:-:S02]  /*0be0*/  HADD2.F32 R7, -RZ, R25.H0_H0 ;  /* 0x20000019ff077230 */ /* 0x008fc40000004100 */
[----:B------:R-:W-:Y:S01]  /*0bf0*/  FFMA R10, R14, R19, R13 ;  /* 0x000000130e0a7223 */ /* 0x000fe2000000000d */
[----:B------:R-:W-:Y:S02]  /*0c00*/  HADD2.F32 R6, -RZ, R24.H0_H0 ;  /* 0x20000018ff067230 */ /* 0x000fe40000004100 */
[----:B------:R-:W-:Y:S02]  /*0c10*/  HADD2.F32 R5, -RZ, R24.H1_H1 ;  /* 0x30000018ff057230 */ /* 0x000fe40000004100 */
[----:B------:R-:W-:Y:S02]  /*0c20*/  HADD2.F32 R25, -RZ, R25.H1_H1 ;  /* 0x30000019ff197230 */ /* 0x000fe40000004100 */
[----:B------:R-:W-:Y:S01]  /*0c30*/  FADD R6, R6, R11 ;  /* 0x0000000b06067221 */ /* 0x000fe20000000000 */
[----:B------:R-:W-:Y:S01]  /*0c40*/  FADD R7, R7, R12 ;  /* 0x0000000c07077221 */ /* 0x000fe20000000000 */
[----:B------:R-:W-:Y:S01]  /*0c50*/  FADD R5, R5, R4 ;  /* 0x0000000405057221 */ /* 0x000fe20000000000 */
[----:B------:R-:W-:-:S04]  /*0c60*/  FADD R10, R25, R10 ;  /* 0x0000000a190a7221 */ /* 0x000fc80000000000 */
[----:B------:R-:W-:Y:S02]  /*0c70*/  F2FP.F16.F32.PACK_AB R6, R5, R6 ;  /* 0x000000060506723e */ /* 0x000fe400000000ff */
[----:B------:R-:W-:-:S05]  /*0c80*/  F2FP.F16.F32.PACK_AB R7, R10, R7 ;  /* 0x000000070a07723e */ /* 0x000fca00000000ff */
[----:B------:R0:W-:Y:S01]  /*0c90*/  @!P1 STG.E.64 desc[UR4][R22.64], R6 ;  /* 0x0000000616009986 */ /* 0x0001e2000c101b04 */
[----:B------:R-:W-:Y:S05]  /*0ca0*/  @!P0 BRA `(.L_x_1) ;  /* 0xfffffff800a48947 */ /* 0x000fea000383ffff */
[----:B------:R-:W-:Y:S05]  /*0cb0*/  EXIT ;  /* 0x000000000000794d */ /* 0x000fea0003800000 */
.L_x_2:
[----:B------:R-:W-:-:S00]  /*0cc0*/  BRA `(.L_x_2) ;  /* 0xfffffffc00fc7947 */ /* 0x000fc0000383ffff */
[----:B------:R-:W-:-:S00]  /*0cd0*/  NOP ;  /* 0x0000000000007918 */ /* 0x000fc00000000000 */
        /* <DEDUP_REMOVED lines=10> */
.L_x_3:


//--------------------- .nv.shared.triton_red_fused__to_copy_add_div_mul_pow_sum_10 --------------------------
	.section	.nv.shared.triton_red_fused__to_copy_add_div_mul_pow_sum_10,"aw",@nobits
	.sectionflags	@""
	.align	16
	.zero		1024


//--------------------- .nv.constant0.triton_red_fused__to_copy_add_div_mul_pow_sum_10 --------------------------
	.section	.nv.constant0.triton_red_fused__to_copy_add_div_mul_pow_sum_10,"a",@progbits
	.sectionflags	@""
	.align	4
.nv.constant0.triton_red_fused__to_copy_add_div_mul_pow_sum_10:
	.zero		600
